//
// Generated by NVIDIA NVVM Compiler
//
// Compiler Build ID: CL-36424714
// Cuda compilation tools, release 13.0, V13.0.88
// Based on NVVM 20.0.0
//

.version 9.0
.target sm_100
.address_size 64

	// .globl	_Z10saxpy_cudaifPfS_

.visible .entry _Z10saxpy_cudaifPfS_(
	.param .u32 _Z10saxpy_cudaifPfS__param_0,
	.param .f32 _Z10saxpy_cudaifPfS__param_1,
	.param .u64 .ptr .align 1 _Z10saxpy_cudaifPfS__param_2,
	.param .u64 .ptr .align 1 _Z10saxpy_cudaifPfS__param_3
)
{
	.reg .pred 	%p<7>;
	.reg .b32 	%r<31>;
	.reg .b32 	%f<16>;
	.reg .b64 	%rd<18>;

	ld.param.u32 	%r12, [_Z10saxpy_cudaifPfS__param_0];
	ld.param.u64 	%rd3, [_Z10saxpy_cudaifPfS__param_2];
	ld.param.u64 	%rd4, [_Z10saxpy_cudaifPfS__param_3];
	cvta.to.global.u64 	%rd1, %rd4;
	cvta.to.global.u64 	%rd2, %rd3;
	mov.u32 	%r13, %tid.x;
	mov.u32 	%r14, %ctaid.x;
	mov.u32 	%r15, %ntid.x;
	mad.lo.s32 	%r29, %r14, %r15, %r13;
	mov.u32 	%r16, %nctaid.x;
	mul.lo.s32 	%r2, %r15, %r16;
	setp.ge.s32 	%p1, %r29, %r12;
	@%p1 bra 	$L__BB0_7;
	add.s32 	%r17, %r29, %r2;
	max.s32 	%r18, %r12, %r17;
	setp.lt.s32 	%p2, %r17, %r12;
	selp.u32 	%r19, 1, 0, %p2;
	add.s32 	%r20, %r17, %r19;
	sub.s32 	%r21, %r18, %r20;
	div.u32 	%r22, %r21, %r2;
	add.s32 	%r3, %r22, %r19;
	and.b32  	%r23, %r3, 3;
	setp.eq.s32 	%p3, %r23, 3;
	@%p3 bra 	$L__BB0_4;
	add.s32 	%r24, %r3, 1;
	and.b32  	%r25, %r24, 3;
	neg.s32 	%r27, %r25;
$L__BB0_3:
	.pragma "nounroll";
	mul.wide.s32 	%rd5, %r29, 4;
	add.s64 	%rd6, %rd1, %rd5;
	add.s64 	%rd7, %rd2, %rd5;
	ld.global.f32 	%f1, [%rd7];
	ld.global.f32 	%f2, [%rd6];
	add.f32 	%f3, %f1, %f2;
	st.global.f32 	[%rd6], %f3;
	add.s32 	%r29, %r29, %r2;
	add.s32 	%r27, %r27, 1;
	setp.ne.s32 	%p4, %r27, 0;
	@%p4 bra 	$L__BB0_3;
$L__BB0_4:
	setp.lt.u32 	%p5, %r3, 3;
	@%p5 bra 	$L__BB0_7;
	mul.wide.s32 	%rd11, %r2, 4;
	shl.b32 	%r26, %r2, 2;
$L__BB0_6:
	mul.wide.s32 	%rd8, %r29, 4;
	add.s64 	%rd9, %rd2, %rd8;
	ld.global.f32 	%f4, [%rd9];
	add.s64 	%rd10, %rd1, %rd8;
	ld.global.f32 	%f5, [%rd10];
	add.f32 	%f6, %f4, %f5;
	st.global.f32 	[%rd10], %f6;
	add.s64 	%rd12, %rd9, %rd11;
	ld.global.f32 	%f7, [%rd12];
	add.s64 	%rd13, %rd10, %rd11;
	ld.global.f32 	%f8, [%rd13];
	add.f32 	%f9, %f7, %f8;
	st.global.f32 	[%rd13], %f9;
	add.s64 	%rd14, %rd12, %rd11;
	ld.global.f32 	%f10, [%rd14];
	add.s64 	%rd15, %rd13, %rd11;
	ld.global.f32 	%f11, [%rd15];
	add.f32 	%f12, %f10, %f11;
	st.global.f32 	[%rd15], %f12;
	add.s64 	%rd16, %rd14, %rd11;
	ld.global.f32 	%f13, [%rd16];
	add.s64 	%rd17, %rd15, %rd11;
	ld.global.f32 	%f14, [%rd17];
	add.f32 	%f15, %f13, %f14;
	st.global.f32 	[%rd17], %f15;
	add.s32 	%r29, %r26, %r29;
	setp.lt.s32 	%p6, %r29, %r12;
	@%p6 bra 	$L__BB0_6;
$L__BB0_7:
	ret;

}


// ===== COMPILED SASS (sm_100) =====

	.target	sm_100

	.elftype	@"ET_EXEC"


//--------------------- .note.nv.tkinfo           --------------------------
	.section	.note.nv.tkinfo,"",@"SHT_NOTE"
	.sectionflags	@"SHF_NOTE_NV_TKINFO"
	.tkinfo
        /*0018*/ 	.word	0x00000002
        /*0030*/ 	.string	""
        /*0030*/ 	.string	"ptxas"
        /*0030*/ 	.string	"Cuda compilation tools, release 13.0, V13.0.88"
        /*0030*/ 	.string	"Build cuda_13.0.r13.0/compiler.36424714_0"
        /*0030*/ 	.string	"-arch sm_100 -m 64 "



//--------------------- .note.nv.cuinfo           --------------------------
	.section	.note.nv.cuinfo,"",@"SHT_NOTE"
	.sectionflags	@"SHF_NOTE_NV_CUINFO"
        /*0018*/ 	.short	0x0002
        /*001a*/ 	.short	0x0064
        /*001c*/ 	.short	0x0082
	.zero		2


//--------------------- .nv.info                  --------------------------
	.section	.nv.info,"",@"SHT_CUDA_INFO"
	.align	4


	//----- nvinfo : EIATTR_REGCOUNT
	.align		4
        /*0000*/ 	.byte	0x04, 0x2f
        /*0002*/ 	.short	(.L_1 - .L_0)
	.align		4
.L_0:
        /*0004*/ 	.word	index@(_Z10saxpy_cudaifPfS_)
        /*0008*/ 	.word	0x00000018


	//----- nvinfo : EIATTR_FRAME_SIZE
	.align		4
.L_1:
        /*000c*/ 	.byte	0x04, 0x11
        /*000e*/ 	.short	(.L_3 - .L_2)
	.align		4
.L_2:
        /*0010*/ 	.word	index@(_Z10saxpy_cudaifPfS_)
        /*0014*/ 	.word	0x00000000


	//----- nvinfo : EIATTR_MIN_STACK_SIZE
	.align		4
.L_3:
        /*0018*/ 	.byte	0x04, 0x12
        /*001a*/ 	.short	(.L_5 - .L_4)
	.align		4
.L_4:
        /*001c*/ 	.word	index@(_Z10saxpy_cudaifPfS_)
        /*0020*/ 	.word	0x00000000
.L_5:


//--------------------- .nv.compat                --------------------------
	.section	.nv.compat,"",@"SHT_CUDA_COMPAT_INFO"
	.align	4
        /*0000*/ 	.byte	0x02, 0x09, 0x00, 0x00, 0x02, 0x02, 0x01, 0x00, 0x02, 0x05, 0x05, 0x00, 0x03, 0x07, 0x01, 0x01
        /*0010*/ 	.byte	0x02, 0x03, 0x00, 0x00, 0x02, 0x06, 0x01, 0x00, 0x04, 0x0b, 0x08, 0x00, 0x09, 0x00, 0x00, 0x00
        /*0020*/ 	.byte	0x00, 0x00, 0x00, 0x00


//--------------------- .nv.info._Z10saxpy_cudaifPfS_ --------------------------
	.section	.nv.info._Z10saxpy_cudaifPfS_,"",@"SHT_CUDA_INFO"
	.sectionflags	@""
	.align	4


	//----- nvinfo : EIATTR_CUDA_API_VERSION
	.align		4
        /*0000*/ 	.byte	0x04, 0x37
        /*0002*/ 	.short	(.L_7 - .L_6)
.L_6:
        /*0004*/ 	.word	0x00000082


	//----- nvinfo : EIATTR_KPARAM_INFO
	.align		4
.L_7:
        /*0008*/ 	.byte	0x04, 0x17
        /*000a*/ 	.short	(.L_9 - .L_8)
.L_8:
        /*000c*/ 	.word	0x00000000
        /*0010*/ 	.short	0x0003
        /*0012*/ 	.short	0x0010
        /*0014*/ 	.byte	0x00, 0xf5, 0x21, 0x00


	//----- nvinfo : EIATTR_KPARAM_INFO
	.align		4
.L_9:
        /*0018*/ 	.byte	0x04, 0x17
        /*001a*/ 	.short	(.L_11 - .L_10)
.L_10:
        /*001c*/ 	.word	0x00000000
        /*0020*/ 	.short	0x0002
        /*0022*/ 	.short	0x0008
        /*0024*/ 	.byte	0x00, 0xf5, 0x21, 0x00


	//----- nvinfo : EIATTR_KPARAM_INFO
	.align		4
.L_11:
        /*0028*/ 	.byte	0x04, 0x17
        /*002a*/ 	.short	(.L_13 - .L_12)
.L_12:
        /*002c*/ 	.word	0x00000000
        /*0030*/ 	.short	0x0001
        /*0032*/ 	.short	0x0004
        /*0034*/ 	.byte	0x00, 0xf0, 0x11, 0x00


	//----- nvinfo : EIATTR_KPARAM_INFO
	.align		4
.L_13:
        /*0038*/ 	.byte	0x04, 0x17
        /*003a*/ 	.short	(.L_15 - .L_14)
.L_14:
        /*003c*/ 	.word	0x00000000
        /*0040*/ 	.short	0x0000
        /*0042*/ 	.short	0x0000
        /*0044*/ 	.byte	0x00, 0xf0, 0x11, 0x00


	//----- nvinfo : EIATTR_SPARSE_MMA_MASK
	.align		4
.L_15:
        /*0048*/ 	.byte	0x03, 0x50
        /*004a*/ 	.short	0x0000


	//----- nvinfo : EIATTR_MAXREG_COUNT
	.align		4
        /*004c*/ 	.byte	0x03, 0x1b
        /*004e*/ 	.short	0x00ff


	//----- nvinfo : EIATTR_MERCURY_ISA_VERSION
	.align		4
        /*0050*/ 	.byte	0x03, 0x5f
        /*0052*/ 	.short	0x0101


	//----- nvinfo : EIATTR_VRC_CTA_INIT_COUNT
	.align		4
        /*0054*/ 	.byte	0x02, 0x4a
	.zero		1
	.zero		1


	//----- nvinfo : EIATTR_EXIT_INSTR_OFFSETS
	.align		4
        /*0058*/ 	.byte	0x04, 0x1c
        /*005a*/ 	.short	(.L_17 - .L_16)


	//   ....[0]....
.L_16:
        /*005c*/ 	.word	0x00000090


	//   ....[1]....
        /*0060*/ 	.word	0x00000380


	//   ....[2]....
        /*0064*/ 	.word	0x00000560


	//----- nvinfo : EIATTR_CRS_STACK_SIZE
	.align		4
.L_17:
        /*0068*/ 	.byte	0x04, 0x1e
        /*006a*/ 	.short	(.L_19 - .L_18)
.L_18:
        /*006c*/ 	.word	0x00000000


	//----- nvinfo : EIATTR_CBANK_PARAM_SIZE
	.align		4
.L_19:
        /*0070*/ 	.byte	0x03, 0x19
        /*0072*/ 	.short	0x0018


	//----- nvinfo : EIATTR_PARAM_CBANK
	.align		4
        /*0074*/ 	.byte	0x04, 0x0a
        /*0076*/ 	.short	(.L_21 - .L_20)
	.align		4
.L_20:
        /*0078*/ 	.word	index@(.nv.constant0._Z10saxpy_cudaifPfS_)
        /*007c*/ 	.short	0x0380
        /*007e*/ 	.short	0x0018


	//----- nvinfo : EIATTR_SW_WAR
	.align		4
.L_21:
        /*0080*/ 	.byte	0x04, 0x36
        /*0082*/ 	.short	(.L_23 - .L_22)
.L_22:
        /*0084*/ 	.word	0x00000008
.L_23:


//--------------------- .nv.callgraph             --------------------------
	.section	.nv.callgraph,"",@"SHT_CUDA_CALLGRAPH"
	.align	4
	.sectionentsize	8
	.align		4
        /*0000*/ 	.word	0x00000000
	.align		4
        /*0004*/ 	.word	0xffffffff
	.align		4
        /*0008*/ 	.word	0x00000000
	.align		4
        /*000c*/ 	.word	0xfffffffe
	.align		4
        /*0010*/ 	.word	0x00000000
	.align		4
        /*0014*/ 	.word	0xfffffffd
	.align		4
        /*0018*/ 	.word	0x00000000
	.align		4
        /*001c*/ 	.word	0xfffffffc


//--------------------- .text._Z10saxpy_cudaifPfS_ --------------------------
	.section	.text._Z10saxpy_cudaifPfS_,"ax",@progbits
	.align	128
        .global         _Z10saxpy_cudaifPfS_
        .type           _Z10saxpy_cudaifPfS_,@function
        .size           _Z10saxpy_cudaifPfS_,(.L_x_5 - _Z10saxpy_cudaifPfS_)
        .other          _Z10saxpy_cudaifPfS_,@"STO_CUDA_ENTRY STV_DEFAULT"
_Z10saxpy_cudaifPfS_:
.text._Z10saxpy_cudaifPfS_:
[----:B------:R-:W-:Y:S01]  /*0000*/  LDC R1, c[0x0][0x37c] ;  /* 0x0000df00ff017b82 */ /* 0x000fe20000000800 */
[----:B------:R-:W0:Y:S07]  /*0010*/  S2R R3, SR_TID.X ;  /* 0x0000000000037919 */ /* 0x000e2e0000002100 */
[----:B------:R-:W0:Y:S01]  /*0020*/  S2UR UR4, SR_CTAID.X ;  /* 0x00000000000479c3 */ /* 0x000e220000002500 */
[----:B------:R-:W1:Y:S07]  /*0030*/  LDCU UR6, c[0x0][0x380] ;  /* 0x00007000ff0677ac */ /* 0x000e6e0008000800 */
[----:B------:R-:W0:Y:S01]  /*0040*/  LDC R0, c[0x0][0x360] ;  /* 0x0000d800ff007b82 */ /* 0x000e220000000800 */
[----:B------:R-:W2:Y:S01]  /*0050*/  LDCU UR5, c[0x0][0x370] ;  /* 0x00006e00ff0577ac */ /* 0x000ea20008000800 */
[----:B0-----:R-:W-:-:S02]  /*0060*/  IMAD R3, R0, UR4, R3 ;  /* 0x0000000400037c24 */ /* 0x001fc4000f8e0203 */
[----:B--2---:R-:W-:-:S03]  /*0070*/  IMAD R0, R0, UR5, RZ ;  /* 0x0000000500007c24 */ /* 0x004fc6000f8e02ff */
[----:B-1----:R-:W-:-:S13]  /*0080*/  ISETP.GE.AND P0, PT, R3, UR6, PT ;  /* 0x0000000603007c0c */ /* 0x002fda000bf06270 */
[----:B------:R-:W-:Y:S05]  /*0090*/  @P0 EXIT ;  /* 0x000000000000094d */ /* 0x000fea0003800000 */
[----:B------:R-:W0:Y:S01]  /*00a0*/  I2F.U32.RP R8, R0 ;  /* 0x0000000000087306 */ /* 0x000e220000209000 */
[C---:B------:R-:W-:Y:S01]  /*00b0*/  IMAD.IADD R2, R0.reuse, 0x1, R3 ;  /* 0x0000000100027824 */ /* 0x040fe200078e0203 */
[----:B------:R-:W-:Y:S01]  /*00c0*/  IADD3 R9, PT, PT, RZ, -R0, RZ ;  /* 0x80000000ff097210 */ /* 0x000fe20007ffe0ff */
[----:B------:R-:W1:Y:S01]  /*00d0*/  LDCU.64 UR4, c[0x0][0x358] ;  /* 0x00006b00ff0477ac */ /* 0x000e620008000a00 */
[----:B------:R-:W-:Y:S01]  /*00e0*/  ISETP.NE.U32.AND P2, PT, R0, RZ, PT ;  /* 0x000000ff0000720c */ /* 0x000fe20003f45070 */
[----:B------:R-:W-:Y:S01]  /*00f0*/  BSSY.RECONVERGENT B0, `(.L_x_0) ;  /* 0x0000028000007945 */ /* 0x000fe20003800200 */
[C---:B------:R-:W-:Y:S02]  /*0100*/  ISETP.GE.AND P0, PT, R2.reuse, UR6, PT ;  /* 0x0000000602007c0c */ /* 0x040fe4000bf06270 */
[----:B------:R-:W-:Y:S02]  /*0110*/  VIMNMX R7, PT, PT, R2, UR6, !PT ;  /* 0x0000000602077c48 */ /* 0x000fe4000ffe0100 */
[----:B------:R-:W-:-:S04]  /*0120*/  SEL R6, RZ, 0x1, P0 ;  /* 0x00000001ff067807 */ /* 0x000fc80000000000 */
[----:B------:R-:W-:Y:S01]  /*0130*/  IADD3 R7, PT, PT, R7, -R2, -R6 ;  /* 0x8000000207077210 */ /* 0x000fe20007ffe806 */
[----:B0-----:R-:W0:Y:S02]  /*0140*/  MUFU.RCP R8, R8 ;  /* 0x0000000800087308 */ /* 0x001e240000001000 */
[----:B0-----:R-:W-:-:S06]  /*0150*/  IADD3 R4, PT, PT, R8, 0xffffffe, RZ ;  /* 0x0ffffffe08047810 */ /* 0x001fcc0007ffe0ff */
[----:B------:R0:W2:Y:S02]  /*0160*/  F2I.FTZ.U32.TRUNC.NTZ R5, R4 ;  /* 0x0000000400057305 */ /* 0x0000a4000021f000 */
[----:B0-----:R-:W-:Y:S02]  /*0170*/  HFMA2 R4, -RZ, RZ, 0, 0 ;  /* 0x00000000ff047431 */ /* 0x001fe400000001ff */
[----:B--2---:R-:W-:-:S04]  /*0180*/  IMAD R9, R9, R5, RZ ;  /* 0x0000000509097224 */ /* 0x004fc800078e02ff */
[----:B------:R-:W-:-:S06]  /*0190*/  IMAD.HI.U32 R8, R5, R9, R4 ;  /* 0x0000000905087227 */ /* 0x000fcc00078e0004 */
[----:B------:R-:W-:-:S05]  /*01a0*/  IMAD.HI.U32 R5, R8, R7, RZ ;  /* 0x0000000708057227 */ /* 0x000fca00078e00ff */
[----:B------:R-:W-:-:S05]  /*01b0*/  IADD3 R2, PT, PT, -R5, RZ, RZ ;  /* 0x000000ff05027210 */ /* 0x000fca0007ffe1ff */
[----:B------:R-:W-:-:S05]  /*01c0*/  IMAD R7, R0, R2, R7 ;  /* 0x0000000200077224 */ /* 0x000fca00078e0207 */
[----:B------:R-:W-:-:S13]  /*01d0*/  ISETP.GE.U32.AND P0, PT, R7, R0, PT ;  /* 0x000000000700720c */ /* 0x000fda0003f06070 */
[----:B------:R-:W-:Y:S01]  /*01e0*/  @P0 IMAD.IADD R7, R7, 0x1, -R0 ;  /* 0x0000000107070824 */ /* 0x000fe200078e0a00 */
[----:B------:R-:W-:-:S04]  /*01f0*/  @P0 IADD3 R5, PT, PT, R5, 0x1, RZ ;  /* 0x0000000105050810 */ /* 0x000fc80007ffe0ff */
[----:B------:R-:W-:-:S13]  /*0200*/  ISETP.GE.U32.AND P1, PT, R7, R0, PT ;  /* 0x000000000700720c */ /* 0x000fda0003f26070 */
[----:B------:R-:W-:Y:S02]  /*0210*/  @P1 IADD3 R5, PT, PT, R5, 0x1, RZ ;  /* 0x0000000105051810 */ /* 0x000fe40007ffe0ff */
[----:B------:R-:W-:-:S05]  /*0220*/  @!P2 LOP3.LUT R5, RZ, R0, RZ, 0x33, !PT ;  /* 0x00000000ff05a212 */ /* 0x000fca00078e33ff */
[----:B------:R-:W-:-:S05]  /*0230*/  IMAD.IADD R2, R6, 0x1, R5 ;  /* 0x0000000106027824 */ /* 0x000fca00078e0205 */
[C---:B------:R-:W-:Y:S02]  /*0240*/  LOP3.LUT R4, R2.reuse, 0x3, RZ, 0xc0, !PT ;  /* 0x0000000302047812 */ /* 0x040fe400078ec0ff */
[----:B------:R-:W-:Y:S02]  /*0250*/  ISETP.GE.U32.AND P1, PT, R2, 0x3, PT ;  /* 0x000000030200780c */ /* 0x000fe40003f26070 */
[----:B------:R-:W-:-:S13]  /*0260*/  ISETP.NE.AND P0, PT, R4, 0x3, PT ;  /* 0x000000030400780c */ /* 0x000fda0003f05270 */
[----:B-1----:R-:W-:Y:S05]  /*0270*/  @!P0 BRA `(.L_x_1) ;  /* 0x00000000003c8947 */ /* 0x002fea0003800000 */
[----:B------:R-:W0:Y:S01]  /*0280*/  LDC.64 R8, c[0x0][0x390] ;  /* 0x0000e400ff087b82 */ /* 0x000e220000000a00 */
[----:B------:R-:W-:-:S04]  /*0290*/  IADD3 R2, PT, PT, R2, 0x1, RZ ;  /* 0x0000000102027810 */ /* 0x000fc80007ffe0ff */
[----:B------:R-:W-:-:S03]  /*02a0*/  LOP3.LUT R2, R2, 0x3, RZ, 0xc0, !PT ;  /* 0x0000000302027812 */ /* 0x000fc600078ec0ff */
[----:B------:R-:W1:Y:S01]  /*02b0*/  LDC.64 R10, c[0x0][0x388] ;  /* 0x0000e200ff0a7b82 */ /* 0x000e620000000a00 */
[----:B------:R-:W-:-:S07]  /*02c0*/  IADD3 R2, PT, PT, -R2, RZ, RZ ;  /* 0x000000ff02027210 */ /* 0x000fce0007ffe1ff */
.L_x_2:
[----:B-1----:R-:W-:-:S04]  /*02d0*/  IMAD.WIDE R6, R3, 0x4, R10 ;  /* 0x0000000403067825 */ /* 0x002fc800078e020a */
[----:B0-2---:R-:W-:Y:S02]  /*02e0*/  IMAD.WIDE R4, R3, 0x4, R8 ;  /* 0x0000000403047825 */ /* 0x005fe400078e0208 */
[----:B------:R-:W2:Y:S04]  /*02f0*/  LDG.E R6, desc[UR4][R6.64] ;  /* 0x0000000406067981 */ /* 0x000ea8000c1e1900 */
[----:B------:R-:W2:Y:S01]  /*0300*/  LDG.E R13, desc[UR4][R4.64] ;  /* 0x00000004040d7981 */ /* 0x000ea2000c1e1900 */
[----:B------:R-:W-:Y:S01]  /*0310*/  VIADD R2, R2, 0x1 ;  /* 0x0000000102027836 */ /* 0x000fe20000000000 */
[----:B------:R-:W-:-:S04]  /*0320*/  IADD3 R3, PT, PT, R0, R3, RZ ;  /* 0x0000000300037210 */ /* 0x000fc80007ffe0ff */
[----:B------:R-:W-:Y:S01]  /*0330*/  ISETP.NE.AND P0, PT, R2, RZ, PT ;  /* 0x000000ff0200720c */ /* 0x000fe20003f05270 */
[----:B--2---:R-:W-:-:S05]  /*0340*/  FADD R13, R6, R13 ;  /* 0x0000000d060d7221 */ /* 0x004fca0000000000 */
[----:B------:R2:W-:Y:S07]  /*0350*/  STG.E desc[UR4][R4.64], R13 ;  /* 0x0000000d04007986 */ /* 0x0005ee000c101904 */
[----:B------:R-:W-:Y:S05]  /*0360*/  @P0 BRA `(.L_x_2) ;  /* 0xfffffffc00d80947 */ /* 0x000fea000383ffff */
.L_x_1:
[----:B------:R-:W-:Y:S05]  /*0370*/  BSYNC.RECONVERGENT B0 ;  /* 0x0000000000007941 */ /* 0x000fea0003800200 */
.L_x_0:
[----:B------:R-:W-:Y:S05]  /*0380*/  @!P1 EXIT ;  /* 0x000000000000994d */ /* 0x000fea0003800000 */
.L_x_3:
[----:B-12---:R-:W0:Y:S08]  /*0390*/  LDC.64 R4, c[0x0][0x388] ;  /* 0x0000e200ff047b82 */ /* 0x006e300000000a00 */
[----:B------:R-:W1:Y:S01]  /*03a0*/  LDC.64 R6, c[0x0][0x390] ;  /* 0x0000e400ff067b82 */ /* 0x000e620000000a00 */
[----:B0-----:R-:W-:-:S05]  /*03b0*/  IMAD.WIDE R12, R3, 0x4, R4 ;  /* 0x00000004030c7825 */ /* 0x001fca00078e0204 */
[----:B------:R-:W2:Y:S01]  /*03c0*/  LDG.E R2, desc[UR4][R12.64] ;  /* 0x000000040c027981 */ /* 0x000ea2000c1e1900 */
[----:B-1----:R-:W-:-:S05]  /*03d0*/  IMAD.WIDE R14, R3, 0x4, R6 ;  /* 0x00000004030e7825 */ /* 0x002fca00078e0206 */
[----:B------:R-:W2:Y:S01]  /*03e0*/  LDG.E R5, desc[UR4][R14.64] ;  /* 0x000000040e057981 */ /* 0x000ea2000c1e1900 */
[----:B------:R-:W-:-:S04]  /*03f0*/  IMAD.WIDE R6, R0, 0x4, R14 ;  /* 0x0000000400067825 */ /* 0x000fc800078e020e */
[----:B--2---:R-:W-:Y:S01]  /*0400*/  FADD R17, R2, R5 ;  /* 0x0000000502117221 */ /* 0x004fe20000000000 */
[----:B------:R-:W-:-:S04]  /*0410*/  IMAD.WIDE R4, R0, 0x4, R12 ;  /* 0x0000000400047825 */ /* 0x000fc800078e020c */
[----:B------:R0:W-:Y:S04]  /*0420*/  STG.E desc[UR4][R14.64], R17 ;  /* 0x000000110e007986 */ /* 0x0001e8000c101904 */
[----:B------:R-:W2:Y:S04]  /*0430*/  LDG.E R2, desc[UR4][R4.64] ;  /* 0x0000000404027981 */ /* 0x000ea8000c1e1900 */
[----:B------:R-:W2:Y:S01]  /*0440*/  LDG.E R9, desc[UR4][R6.64] ;  /* 0x0000000406097981 */ /* 0x000ea2000c1e1900 */
[----:B------:R-:W-:-:S04]  /*0450*/  IMAD.WIDE R10, R0, 0x4, R6 ;  /* 0x00000004000a7825 */ /* 0x000fc800078e0206 */
[----:B--2---:R-:W-:Y:S01]  /*0460*/  FADD R19, R2, R9 ;  /* 0x0000000902137221 */ /* 0x004fe20000000000 */
[----:B------:R-:W-:-:S04]  /*0470*/  IMAD.WIDE R8, R0, 0x4, R4 ;  /* 0x0000000400087825 */ /* 0x000fc800078e0204 */
[----:B------:R1:W-:Y:S04]  /*0480*/  STG.E desc[UR4][R6.64], R19 ;  /* 0x0000001306007986 */ /* 0x0003e8000c101904 */
[----:B------:R-:W2:Y:S04]  /*0490*/  LDG.E R2, desc[UR4][R8.64] ;  /* 0x0000000408027981 */ /* 0x000ea8000c1e1900 */
[----:B------:R-:W2:Y:S01]  /*04a0*/  LDG.E R13, desc[UR4][R10.64] ;  /* 0x000000040a0d7981 */ /* 0x000ea2000c1e1900 */
[----:B0-----:R-:W-:-:S04]  /*04b0*/  IMAD.WIDE R14, R0, 0x4, R10 ;  /* 0x00000004000e7825 */ /* 0x001fc800078e020a */
[----:B--2---:R-:W-:Y:S01]  /*04c0*/  FADD R21, R2, R13 ;  /* 0x0000000d02157221 */ /* 0x004fe20000000000 */
[----:B------:R-:W-:-:S04]  /*04d0*/  IMAD.WIDE R12, R0, 0x4, R8 ;  /* 0x00000004000c7825 */ /* 0x000fc800078e0208 */
[----:B------:R1:W-:Y:S04]  /*04e0*/  STG.E desc[UR4][R10.64], R21 ;  /* 0x000000150a007986 */ /* 0x0003e8000c101904 */
[----:B------:R-:W2:Y:S04]  /*04f0*/  LDG.E R12, desc[UR4][R12.64] ;  /* 0x000000040c0c7981 */ /* 0x000ea8000c1e1900 */
[----:B------:R-:W2:Y:S01]  /*0500*/  LDG.E R5, desc[UR4][R14.64] ;  /* 0x000000040e057981 */ /* 0x000ea2000c1e1900 */
[----:B------:R-:W-:-:S04]  /*0510*/  LEA R3, R0, R3, 0x2 ;  /* 0x0000000300037211 */ /* 0x000fc800078e10ff */
[----:B------:R-:W-:Y:S01]  /*0520*/  ISETP.GE.AND P0, PT, R3, UR6, PT ;  /* 0x0000000603007c0c */ /* 0x000fe2000bf06270 */
[----:B--2---:R-:W-:-:S05]  /*0530*/  FADD R5, R12, R5 ;  /* 0x000000050c057221 */ /* 0x004fca0000000000 */
[----:B------:R1:W-:Y:S07]  /*0540*/  STG.E desc[UR4][R14.64], R5 ;  /* 0x000000050e007986 */ /* 0x0003ee000c101904 */
[----:B------:R-:W-:Y:S05]  /*0550*/  @!P0 BRA `(.L_x_3) ;  /* 0xfffffffc008c8947 */ /* 0x000fea000383ffff */
[----:B------:R-:W-:Y:S05]  /*0560*/  EXIT ;  /* 0x000000000000794d */ /* 0x000fea0003800000 */
.L_x_4:
[----:B------:R-:W-:-:S00]  /*0570*/  BRA `(.L_x_4) ;  /* 0xfffffffc00fc7947 */ /* 0x000fc0000383ffff */
[----:B------:R-:W-:-:S00]  /*0580*/  NOP ;  /* 0x0000000000007918 */ /* 0x000fc00000000000 */
[----:B------:R-:W-:-:S00]  /*0590*/  NOP ;  /* 0x0000000000007918 */ /* 0x000fc00000000000 */
[----:B------:R-:W-:-:S00]  /*05a0*/  NOP ;  /* 0x0000000000007918 */ /* 0x000fc00000000000 */
[----:B------:R-:W-:-:S00]  /*05b0*/  NOP ;  /* 0x0000000000007918 */ /* 0x000fc00000000000 */
[----:B------:R-:W-:-:S00]  /*05c0*/  NOP ;  /* 0x0000000000007918 */ /* 0x000fc00000000000 */
[----:B------:R-:W-:-:S00]  /*05d0*/  NOP ;  /* 0x0000000000007918 */ /* 0x000fc00000000000 */
[----:B------:R-:W-:-:S00]  /*05e0*/  NOP ;  /* 0x0000000000007918 */ /* 0x000fc00000000000 */
[----:B------:R-:W-:-:S00]  /*05f0*/  NOP ;  /* 0x0000000000007918 */ /* 0x000fc00000000000 */
.L_x_5:


//--------------------- .nv.shared.reserved.0     --------------------------
	.section	.nv.shared.reserved.0,"aw",@nobits
	.weak		__nv_reservedSMEM_offset_0_alias
	.size		__nv_reservedSMEM_offset_0_alias, 0, 64
	.other		__nv_reservedSMEM_offset_0_alias,@"STO_CUDA_RESERVED_SHARED STV_DEFAULT"
__nv_reservedSMEM_offset_0_alias:
	.zero		0
	.zero		64


//--------------------- .nv.constant0._Z10saxpy_cudaifPfS_ --------------------------
	.section	.nv.constant0._Z10saxpy_cudaifPfS_,"a",@progbits
	.sectionflags	@""
	.align	4
.nv.constant0._Z10saxpy_cudaifPfS_:
	.zero		920


//--------------------- SYMBOLS --------------------------

	.type		.nv.reservedSmem.offset0,@object
	.size		.nv.reservedSmem.offset0,0x4
